//
// Generated by NVIDIA NVVM Compiler
//
// Compiler Build ID: CL-36424714
// Cuda compilation tools, release 13.0, V13.0.88
// Based on NVVM 20.0.0
//

.version 9.0
.target sm_100
.address_size 64

	// .globl	_Z11ConvolutionPfS_ii
.const .align 4 .b8 deviceMaskData[100];
// _ZZ11ConvolutionPfS_iiE4N_ds has been demoted

.visible .entry _Z11ConvolutionPfS_ii(
	.param .u64 .ptr .align 1 _Z11ConvolutionPfS_ii_param_0,
	.param .u64 .ptr .align 1 _Z11ConvolutionPfS_ii_param_1,
	.param .u32 _Z11ConvolutionPfS_ii_param_2,
	.param .u32 _Z11ConvolutionPfS_ii_param_3
)
{
	.reg .pred 	%p<16>;
	.reg .b16 	%rs<11>;
	.reg .b32 	%r<59>;
	.reg .b32 	%f<78>;
	.reg .b64 	%rd<17>;
	// demoted variable
	.shared .align 4 .b8 _ZZ11ConvolutionPfS_iiE4N_ds[1600];
	ld.param.u64 	%rd3, [_Z11ConvolutionPfS_ii_param_0];
	ld.param.u64 	%rd2, [_Z11ConvolutionPfS_ii_param_1];
	ld.param.u32 	%r18, [_Z11ConvolutionPfS_ii_param_2];
	ld.param.u32 	%r19, [_Z11ConvolutionPfS_ii_param_3];
	cvta.to.global.u64 	%rd1, %rd3;
	mov.u32 	%r1, %tid.x;
	mov.u32 	%r2, %tid.y;
	mov.u32 	%r20, %ctaid.x;
	mov.u32 	%r21, %ctaid.y;
	shl.b32 	%r22, %r2, 4;
	add.s32 	%r3, %r22, %r1;
	cvt.u16.u32 	%rs1, %r3;
	mul.hi.u16 	%rs2, %rs1, 26215;
	shr.u16 	%rs3, %rs2, 3;
	cvt.u32.u16 	%r4, %rs3;
	mul.lo.s16 	%rs4, %rs3, 20;
	sub.s16 	%rs5, %rs1, %rs4;
	cvt.u32.u16 	%r5, %rs5;
	shl.b32 	%r6, %r21, 4;
	add.s32 	%r23, %r6, %r4;
	add.s32 	%r7, %r23, -2;
	shl.b32 	%r8, %r20, 4;
	add.s32 	%r25, %r8, %r5;
	add.s32 	%r26, %r25, -2;
	setp.ge.s32 	%p1, %r7, %r19;
	min.u32 	%r27, %r23, %r25;
	setp.lt.u32 	%p2, %r27, 2;
	setp.ge.s32 	%p3, %r26, %r18;
	or.pred  	%p4, %p1, %p3;
	or.pred  	%p5, %p4, %p2;
	@%p5 bra 	$L__BB0_2;
	mul.lo.s32 	%r33, %r7, %r18;
	cvt.s64.s32 	%rd4, %r33;
	cvt.u64.u32 	%rd5, %r25;
	add.s64 	%rd6, %rd4, %rd5;
	shl.b64 	%rd7, %rd6, 2;
	add.s64 	%rd8, %rd1, %rd7;
	ld.global.f32 	%f2, [%rd8+-8];
	mov.u32 	%r34, _ZZ11ConvolutionPfS_iiE4N_ds;
	mad.lo.s32 	%r35, %r4, 80, %r34;
	shl.b32 	%r36, %r5, 2;
	add.s32 	%r37, %r35, %r36;
	st.shared.f32 	[%r37], %f2;
	bra.uni 	$L__BB0_3;
$L__BB0_2:
	mov.u32 	%r28, _ZZ11ConvolutionPfS_iiE4N_ds;
	mad.lo.s32 	%r29, %r4, 80, %r28;
	shl.b32 	%r30, %r5, 2;
	add.s32 	%r31, %r29, %r30;
	mov.b32 	%r32, 0;
	st.shared.u32 	[%r31], %r32;
$L__BB0_3:
	add.s16 	%rs6, %rs1, 256;
	mul.hi.u16 	%rs7, %rs6, 26215;
	shr.u16 	%rs8, %rs7, 3;
	cvt.u32.u16 	%r10, %rs8;
	mul.lo.s16 	%rs9, %rs8, 20;
	sub.s16 	%rs10, %rs6, %rs9;
	cvt.u32.u16 	%r11, %rs10;
	add.s32 	%r38, %r6, %r10;
	add.s32 	%r12, %r38, -2;
	add.s32 	%r13, %r8, %r11;
	setp.gt.u32 	%p6, %r3, 143;
	@%p6 bra 	$L__BB0_7;
	add.s32 	%r40, %r13, -2;
	setp.ge.s32 	%p7, %r12, %r19;
	setp.lt.u32 	%p8, %r13, 2;
	setp.ge.s32 	%p9, %r40, %r18;
	or.pred  	%p10, %p7, %p9;
	or.pred  	%p11, %p10, %p8;
	@%p11 bra 	$L__BB0_6;
	mul.lo.s32 	%r46, %r12, %r18;
	cvt.s64.s32 	%rd9, %r46;
	cvt.u64.u32 	%rd10, %r13;
	add.s64 	%rd11, %rd9, %rd10;
	shl.b64 	%rd12, %rd11, 2;
	add.s64 	%rd13, %rd1, %rd12;
	ld.global.f32 	%f3, [%rd13+-8];
	mov.u32 	%r47, _ZZ11ConvolutionPfS_iiE4N_ds;
	mad.lo.s32 	%r48, %r10, 80, %r47;
	shl.b32 	%r49, %r11, 2;
	add.s32 	%r50, %r48, %r49;
	st.shared.f32 	[%r50], %f3;
	bra.uni 	$L__BB0_7;
$L__BB0_6:
	mov.u32 	%r41, _ZZ11ConvolutionPfS_iiE4N_ds;
	mad.lo.s32 	%r42, %r10, 80, %r41;
	shl.b32 	%r43, %r11, 2;
	add.s32 	%r44, %r42, %r43;
	mov.b32 	%r45, 0;
	st.shared.u32 	[%r44], %r45;
$L__BB0_7:
	bar.sync 	0;
	or.b32  	%r51, %r2, %r1;
	and.b32  	%r52, %r51, 1008;
	setp.ne.s32 	%p12, %r52, 0;
	@%p12 bra 	$L__BB0_10;
	mov.u32 	%r53, _ZZ11ConvolutionPfS_iiE4N_ds;
	mad.lo.s32 	%r54, %r2, 80, %r53;
	shl.b32 	%r55, %r1, 2;
	add.s32 	%r56, %r54, %r55;
	ld.shared.f32 	%f4, [%r56];
	ld.const.f32 	%f5, [deviceMaskData];
	fma.rn.f32 	%f6, %f4, %f5, 0f00000000;
	ld.shared.f32 	%f7, [%r56+4];
	ld.const.f32 	%f8, [deviceMaskData+4];
	fma.rn.f32 	%f9, %f7, %f8, %f6;
	ld.shared.f32 	%f10, [%r56+8];
	ld.const.f32 	%f11, [deviceMaskData+8];
	fma.rn.f32 	%f12, %f10, %f11, %f9;
	ld.shared.f32 	%f13, [%r56+12];
	ld.const.f32 	%f14, [deviceMaskData+12];
	fma.rn.f32 	%f15, %f13, %f14, %f12;
	ld.shared.f32 	%f16, [%r56+16];
	ld.const.f32 	%f17, [deviceMaskData+16];
	fma.rn.f32 	%f18, %f16, %f17, %f15;
	ld.shared.f32 	%f19, [%r56+80];
	ld.const.f32 	%f20, [deviceMaskData+20];
	fma.rn.f32 	%f21, %f19, %f20, %f18;
	ld.shared.f32 	%f22, [%r56+84];
	ld.const.f32 	%f23, [deviceMaskData+24];
	fma.rn.f32 	%f24, %f22, %f23, %f21;
	ld.shared.f32 	%f25, [%r56+88];
	ld.const.f32 	%f26, [deviceMaskData+28];
	fma.rn.f32 	%f27, %f25, %f26, %f24;
	ld.shared.f32 	%f28, [%r56+92];
	ld.const.f32 	%f29, [deviceMaskData+32];
	fma.rn.f32 	%f30, %f28, %f29, %f27;
	ld.shared.f32 	%f31, [%r56+96];
	ld.const.f32 	%f32, [deviceMaskData+36];
	fma.rn.f32 	%f33, %f31, %f32, %f30;
	ld.shared.f32 	%f34, [%r56+160];
	ld.const.f32 	%f35, [deviceMaskData+40];
	fma.rn.f32 	%f36, %f34, %f35, %f33;
	ld.shared.f32 	%f37, [%r56+164];
	ld.const.f32 	%f38, [deviceMaskData+44];
	fma.rn.f32 	%f39, %f37, %f38, %f36;
	ld.shared.f32 	%f40, [%r56+168];
	ld.const.f32 	%f41, [deviceMaskData+48];
	fma.rn.f32 	%f42, %f40, %f41, %f39;
	ld.shared.f32 	%f43, [%r56+172];
	ld.const.f32 	%f44, [deviceMaskData+52];
	fma.rn.f32 	%f45, %f43, %f44, %f42;
	ld.shared.f32 	%f46, [%r56+176];
	ld.const.f32 	%f47, [deviceMaskData+56];
	fma.rn.f32 	%f48, %f46, %f47, %f45;
	ld.shared.f32 	%f49, [%r56+240];
	ld.const.f32 	%f50, [deviceMaskData+60];
	fma.rn.f32 	%f51, %f49, %f50, %f48;
	ld.shared.f32 	%f52, [%r56+244];
	ld.const.f32 	%f53, [deviceMaskData+64];
	fma.rn.f32 	%f54, %f52, %f53, %f51;
	ld.shared.f32 	%f55, [%r56+248];
	ld.const.f32 	%f56, [deviceMaskData+68];
	fma.rn.f32 	%f57, %f55, %f56, %f54;
	ld.shared.f32 	%f58, [%r56+252];
	ld.const.f32 	%f59, [deviceMaskData+72];
	fma.rn.f32 	%f60, %f58, %f59, %f57;
	ld.shared.f32 	%f61, [%r56+256];
	ld.const.f32 	%f62, [deviceMaskData+76];
	fma.rn.f32 	%f63, %f61, %f62, %f60;
	ld.shared.f32 	%f64, [%r56+320];
	ld.const.f32 	%f65, [deviceMaskData+80];
	fma.rn.f32 	%f66, %f64, %f65, %f63;
	ld.shared.f32 	%f67, [%r56+324];
	ld.const.f32 	%f68, [deviceMaskData+84];
	fma.rn.f32 	%f69, %f67, %f68, %f66;
	ld.shared.f32 	%f70, [%r56+328];
	ld.const.f32 	%f71, [deviceMaskData+88];
	fma.rn.f32 	%f72, %f70, %f71, %f69;
	ld.shared.f32 	%f73, [%r56+332];
	ld.const.f32 	%f74, [deviceMaskData+92];
	fma.rn.f32 	%f75, %f73, %f74, %f72;
	ld.shared.f32 	%f76, [%r56+336];
	ld.const.f32 	%f77, [deviceMaskData+96];
	fma.rn.f32 	%f1, %f76, %f77, %f75;
	add.s32 	%r14, %r6, %r2;
	add.s32 	%r57, %r8, %r1;
	setp.ge.s32 	%p13, %r14, %r19;
	setp.ge.s32 	%p14, %r57, %r18;
	or.pred  	%p15, %p13, %p14;
	@%p15 bra 	$L__BB0_10;
	mad.lo.s32 	%r58, %r18, %r14, %r57;
	cvta.to.global.u64 	%rd14, %rd2;
	mul.wide.u32 	%rd15, %r58, 4;
	add.s64 	%rd16, %rd14, %rd15;
	st.global.f32 	[%rd16], %f1;
$L__BB0_10:
	ret;

}


// ===== COMPILED SASS (sm_100) =====

	.target	sm_100

	.elftype	@"ET_EXEC"


//--------------------- .note.nv.tkinfo           --------------------------
	.section	.note.nv.tkinfo,"",@"SHT_NOTE"
	.sectionflags	@"SHF_NOTE_NV_TKINFO"
	.tkinfo
        /*0018*/ 	.word	0x00000002
        /*0030*/ 	.string	""
        /*0030*/ 	.string	"ptxas"
        /*0030*/ 	.string	"Cuda compilation tools, release 13.0, V13.0.88"
        /*0030*/ 	.string	"Build cuda_13.0.r13.0/compiler.36424714_0"
        /*0030*/ 	.string	"-arch sm_100 -m 64 "



//--------------------- .note.nv.cuinfo           --------------------------
	.section	.note.nv.cuinfo,"",@"SHT_NOTE"
	.sectionflags	@"SHF_NOTE_NV_CUINFO"
        /*0018*/ 	.short	0x0002
        /*001a*/ 	.short	0x0064
        /*001c*/ 	.short	0x0082
	.zero		2


//--------------------- .nv.info                  --------------------------
	.section	.nv.info,"",@"SHT_CUDA_INFO"
	.align	4


	//----- nvinfo : EIATTR_REGCOUNT
	.align		4
        /*0000*/ 	.byte	0x04, 0x2f
        /*0002*/ 	.short	(.L_2 - .L_1)
	.align		4
.L_1:
        /*0004*/ 	.word	index@(_Z11ConvolutionPfS_ii)
        /*0008*/ 	.word	0x00000014


	//----- nvinfo : EIATTR_FRAME_SIZE
	.align		4
.L_2:
        /*000c*/ 	.byte	0x04, 0x11
        /*000e*/ 	.short	(.L_4 - .L_3)
	.align		4
.L_3:
        /*0010*/ 	.word	index@(_Z11ConvolutionPfS_ii)
        /*0014*/ 	.word	0x00000000


	//----- nvinfo : EIATTR_MIN_STACK_SIZE
	.align		4
.L_4:
        /*0018*/ 	.byte	0x04, 0x12
        /*001a*/ 	.short	(.L_6 - .L_5)
	.align		4
.L_5:
        /*001c*/ 	.word	index@(_Z11ConvolutionPfS_ii)
        /*0020*/ 	.word	0x00000000
.L_6:


//--------------------- .nv.compat                --------------------------
	.section	.nv.compat,"",@"SHT_CUDA_COMPAT_INFO"
	.align	4
        /*0000*/ 	.byte	0x02, 0x09, 0x00, 0x00, 0x02, 0x02, 0x01, 0x00, 0x02, 0x05, 0x05, 0x00, 0x03, 0x07, 0x01, 0x01
        /*0010*/ 	.byte	0x02, 0x03, 0x00, 0x00, 0x02, 0x06, 0x01, 0x00, 0x04, 0x0b, 0x08, 0x00, 0x09, 0x00, 0x00, 0x00
        /*0020*/ 	.byte	0x00, 0x00, 0x00, 0x00


//--------------------- .nv.info._Z11ConvolutionPfS_ii --------------------------
	.section	.nv.info._Z11ConvolutionPfS_ii,"",@"SHT_CUDA_INFO"
	.sectionflags	@""
	.align	4


	//----- nvinfo : EIATTR_CUDA_API_VERSION
	.align		4
        /*0000*/ 	.byte	0x04, 0x37
        /*0002*/ 	.short	(.L_8 - .L_7)
.L_7:
        /*0004*/ 	.word	0x00000082


	//----- nvinfo : EIATTR_KPARAM_INFO
	.align		4
.L_8:
        /*0008*/ 	.byte	0x04, 0x17
        /*000a*/ 	.short	(.L_10 - .L_9)
.L_9:
        /*000c*/ 	.word	0x00000000
        /*0010*/ 	.short	0x0003
        /*0012*/ 	.short	0x0014
        /*0014*/ 	.byte	0x00, 0xf0, 0x11, 0x00


	//----- nvinfo : EIATTR_KPARAM_INFO
	.align		4
.L_10:
        /*0018*/ 	.byte	0x04, 0x17
        /*001a*/ 	.short	(.L_12 - .L_11)
.L_11:
        /*001c*/ 	.word	0x00000000
        /*0020*/ 	.short	0x0002
        /*0022*/ 	.short	0x0010
        /*0024*/ 	.byte	0x00, 0xf0, 0x11, 0x00


	//----- nvinfo : EIATTR_KPARAM_INFO
	.align		4
.L_12:
        /*0028*/ 	.byte	0x04, 0x17
        /*002a*/ 	.short	(.L_14 - .L_13)
.L_13:
        /*002c*/ 	.word	0x00000000
        /*0030*/ 	.short	0x0001
        /*0032*/ 	.short	0x0008
        /*0034*/ 	.byte	0x00, 0xf5, 0x21, 0x00


	//----- nvinfo : EIATTR_KPARAM_INFO
	.align		4
.L_14:
        /*0038*/ 	.byte	0x04, 0x17
        /*003a*/ 	.short	(.L_16 - .L_15)
.L_15:
        /*003c*/ 	.word	0x00000000
        /*0040*/ 	.short	0x0000
        /*0042*/ 	.short	0x0000
        /*0044*/ 	.byte	0x00, 0xf5, 0x21, 0x00


	//----- nvinfo : EIATTR_SPARSE_MMA_MASK
	.align		4
.L_16:
        /*0048*/ 	.byte	0x03, 0x50
        /*004a*/ 	.short	0x0000


	//----- nvinfo : EIATTR_MAXREG_COUNT
	.align		4
        /*004c*/ 	.byte	0x03, 0x1b
        /*004e*/ 	.short	0x00ff


	//----- nvinfo : EIATTR_NUM_BARRIERS
	.align		4
        /*0050*/ 	.byte	0x02, 0x4c
        /*0052*/ 	.byte	0x01
	.zero		1


	//----- nvinfo : EIATTR_MERCURY_ISA_VERSION
	.align		4
        /*0054*/ 	.byte	0x03, 0x5f
        /*0056*/ 	.short	0x0101


	//----- nvinfo : EIATTR_VRC_CTA_INIT_COUNT
	.align		4
        /*0058*/ 	.byte	0x02, 0x4a
	.zero		1
	.zero		1


	//----- nvinfo : EIATTR_EXIT_INSTR_OFFSETS
	.align		4
        /*005c*/ 	.byte	0x04, 0x1c
        /*005e*/ 	.short	(.L_18 - .L_17)


	//   ....[0]....
.L_17:
        /*0060*/ 	.word	0x00000520


	//   ....[1]....
        /*0064*/ 	.word	0x00000920


	//   ....[2]....
        /*0068*/ 	.word	0x00000970


	//----- nvinfo : EIATTR_CRS_STACK_SIZE
	.align		4
.L_18:
        /*006c*/ 	.byte	0x04, 0x1e
        /*006e*/ 	.short	(.L_20 - .L_19)
.L_19:
        /*0070*/ 	.word	0x00000000


	//----- nvinfo : EIATTR_CBANK_PARAM_SIZE
	.align		4
.L_20:
        /*0074*/ 	.byte	0x03, 0x19
        /*0076*/ 	.short	0x0018


	//----- nvinfo : EIATTR_PARAM_CBANK
	.align		4
        /*0078*/ 	.byte	0x04, 0x0a
        /*007a*/ 	.short	(.L_22 - .L_21)
	.align		4
.L_21:
        /*007c*/ 	.word	index@(.nv.constant0._Z11ConvolutionPfS_ii)
        /*0080*/ 	.short	0x0380
        /*0082*/ 	.short	0x0018


	//----- nvinfo : EIATTR_SW_WAR
	.align		4
.L_22:
        /*0084*/ 	.byte	0x04, 0x36
        /*0086*/ 	.short	(.L_24 - .L_23)
.L_23:
        /*0088*/ 	.word	0x00000008
.L_24:


//--------------------- .nv.callgraph             --------------------------
	.section	.nv.callgraph,"",@"SHT_CUDA_CALLGRAPH"
	.align	4
	.sectionentsize	8
	.align		4
        /*0000*/ 	.word	0x00000000
	.align		4
        /*0004*/ 	.word	0xffffffff
	.align		4
        /*0008*/ 	.word	0x00000000
	.align		4
        /*000c*/ 	.word	0xfffffffe
	.align		4
        /*0010*/ 	.word	0x00000000
	.align		4
        /*0014*/ 	.word	0xfffffffd
	.align		4
        /*0018*/ 	.word	0x00000000
	.align		4
        /*001c*/ 	.word	0xfffffffc


//--------------------- .nv.constant3             --------------------------
	.section	.nv.constant3,"a",@progbits
	.align	4
.nv.constant3:
	.type		deviceMaskData,@object
	.size		deviceMaskData,(.L_0 - deviceMaskData)
deviceMaskData:
	.zero		100
.L_0:


//--------------------- .text._Z11ConvolutionPfS_ii --------------------------
	.section	.text._Z11ConvolutionPfS_ii,"ax",@progbits
	.align	128
        .global         _Z11ConvolutionPfS_ii
        .type           _Z11ConvolutionPfS_ii,@function
        .size           _Z11ConvolutionPfS_ii,(.L_x_4 - _Z11ConvolutionPfS_ii)
        .other          _Z11ConvolutionPfS_ii,@"STO_CUDA_ENTRY STV_DEFAULT"
_Z11ConvolutionPfS_ii:
.text._Z11ConvolutionPfS_ii:
[----:B------:R-:W-:Y:S01]  /*0000*/  LDC R1, c[0x0][0x37c] ;  /* 0x0000df00ff017b82 */ /* 0x000fe20000000800 */
[----:B------:R-:W0:Y:S01]  /*0010*/  S2R R2, SR_TID.X ;  /* 0x0000000000027919 */ /* 0x000e220000002100 */
[----:B------:R-:W1:Y:S01]  /*0020*/  LDCU.64 UR8, c[0x0][0x390] ;  /* 0x00007200ff0877ac */ /* 0x000e620008000a00 */
[----:B------:R-:W0:Y:S01]  /*0030*/  S2R R3, SR_TID.Y ;  /* 0x0000000000037919 */ /* 0x000e220000002200 */
[----:B------:R-:W2:Y:S01]  /*0040*/  LDCU.64 UR6, c[0x0][0x358] ;  /* 0x00006b00ff0677ac */ /* 0x000ea20008000a00 */
[----:B------:R-:W3:Y:S01]  /*0050*/  S2R R5, SR_CTAID.X ;  /* 0x0000000000057919 */ /* 0x000ee20000002500 */
[----:B0-----:R-:W-:-:S04]  /*0060*/  LEA R0, R3, R2, 0x4 ;  /* 0x0000000203007211 */ /* 0x001fc800078e20ff */
[----:B------:R-:W-:-:S05]  /*0070*/  LOP3.LUT R4, R0, 0xffff, RZ, 0xc0, !PT ;  /* 0x0000ffff00047812 */ /* 0x000fca00078ec0ff */
[----:B------:R-:W-:-:S05]  /*0080*/  IMAD R4, R4, 0x6667, RZ ;  /* 0x0000666704047824 */ /* 0x000fca00078e02ff */
[----:B------:R-:W-:Y:S02]  /*0090*/  SHF.R.U32.HI R7, RZ, 0x13, R4 ;  /* 0x00000013ff077819 */ /* 0x000fe40000011604 */
[----:B------:R-:W0:Y:S02]  /*00a0*/  S2R R4, SR_CTAID.Y ;  /* 0x0000000000047919 */ /* 0x000e240000002600 */
[----:B------:R-:W-:-:S05]  /*00b0*/  PRMT R6, R7, 0x9910, RZ ;  /* 0x0000991007067816 */ /* 0x000fca00000000ff */
[----:B------:R-:W-:-:S05]  /*00c0*/  IMAD R6, R6, 0x14, RZ ;  /* 0x0000001406067824 */ /* 0x000fca00078e02ff */
[----:B------:R-:W-:-:S04]  /*00d0*/  IADD3 R6, PT, PT, RZ, -R6, RZ ;  /* 0x80000006ff067210 */ /* 0x000fc80007ffe0ff */
[----:B------:R-:W-:-:S05]  /*00e0*/  PRMT R9, R6, 0x7710, RZ ;  /* 0x0000771006097816 */ /* 0x000fca00000000ff */
[----:B------:R-:W-:-:S05]  /*00f0*/  IMAD.IADD R6, R0, 0x1, R9 ;  /* 0x0000000100067824 */ /* 0x000fca00078e0209 */
[----:B------:R-:W-:-:S04]  /*0100*/  LOP3.LUT R8, R6, 0xffff, RZ, 0xc0, !PT ;  /* 0x0000ffff06087812 */ /* 0x000fc800078ec0ff */
[----:B---3--:R-:W-:Y:S02]  /*0110*/  LEA R11, R5, R8, 0x4 ;  /* 0x00000008050b7211 */ /* 0x008fe400078e20ff */
[----:B0-----:R-:W-:-:S03]  /*0120*/  LEA R6, R4, R7, 0x4 ;  /* 0x0000000704067211 */ /* 0x001fc600078e20ff */
[----:B------:R-:W-:Y:S01]  /*0130*/  VIADD R10, R11, 0xfffffffe ;  /* 0xfffffffe0b0a7836 */ /* 0x000fe20000000000 */
[C---:B------:R-:W-:Y:S02]  /*0140*/  IADD3 R9, PT, PT, R6.reuse, -0x2, RZ ;  /* 0xfffffffe06097810 */ /* 0x040fe40007ffe0ff */
[----:B------:R-:W-:Y:S02]  /*0150*/  VIMNMX.U32 R6, PT, PT, R6, R11, PT ;  /* 0x0000000b06067248 */ /* 0x000fe40003fe0000 */
[----:B-1----:R-:W-:-:S04]  /*0160*/  ISETP.GE.AND P0, PT, R10, UR8, PT ;  /* 0x000000080a007c0c */ /* 0x002fc8000bf06270 */
[----:B------:R-:W-:-:S04]  /*0170*/  ISETP.GE.OR P0, PT, R9, UR9, P0 ;  /* 0x0000000909007c0c */ /* 0x000fc80008706670 */
[----:B------:R-:W-:-:S13]  /*0180*/  ISETP.LT.U32.OR P0, PT, R6, 0x2, P0 ;  /* 0x000000020600780c */ /* 0x000fda0000701470 */
[----:B------:R-:W0:Y:S01]  /*0190*/  @!P0 LDC.64 R12, c[0x0][0x380] ;  /* 0x0000e000ff0c8b82 */ /* 0x000e220000000a00 */
[----:B------:R-:W-:-:S05]  /*01a0*/  @!P0 IMAD R6, R9, UR8, RZ ;  /* 0x0000000809068c24 */ /* 0x000fca000f8e02ff */
[----:B------:R-:W-:-:S04]  /*01b0*/  @!P0 IADD3 R11, P1, PT, R11, R6, RZ ;  /* 0x000000060b0b8210 */ /* 0x000fc80007f3e0ff */
[----:B------:R-:W-:Y:S02]  /*01c0*/  @!P0 LEA.HI.X.SX32 R6, R6, RZ, 0x1, P1 ;  /* 0x000000ff06068211 */ /* 0x000fe400008f0eff */
[----:B0-----:R-:W-:-:S04]  /*01d0*/  @!P0 LEA R10, P1, R11, R12, 0x2 ;  /* 0x0000000c0b0a8211 */ /* 0x001fc800078210ff */
[----:B------:R-:W-:-:S05]  /*01e0*/  @!P0 LEA.HI.X R11, R11, R13, R6, 0x2, P1 ;  /* 0x0000000d0b0b8211 */ /* 0x000fca00008f1406 */
[----:B--2---:R0:W2:Y:S01]  /*01f0*/  @!P0 LDG.E R10, desc[UR6][R10.64+-0x8] ;  /* 0xfffff8060a0a8981 */ /* 0x0040a2000c1e1900 */
[----:B------:R-:W1:Y:S01]  /*0200*/  S2UR UR5, SR_CgaCtaId ;  /* 0x00000000000579c3 */ /* 0x000e620000008800 */
[----:B------:R-:W-:Y:S01]  /*0210*/  UMOV UR4, 0x400 ;  /* 0x0000040000047882 */ /* 0x000fe20000000000 */
[----:B------:R-:W-:Y:S01]  /*0220*/  IADD3 R12, PT, PT, R0, 0x100, RZ ;  /* 0x00000100000c7810 */ /* 0x000fe20007ffe0ff */
[----:B------:R-:W-:Y:S03]  /*0230*/  BSSY.RECONVERGENT B0, `(.L_x_0) ;  /* 0x000002c000007945 */ /* 0x000fe60003800200 */
[----:B------:R-:W-:-:S05]  /*0240*/  LOP3.LUT R9, R12, 0xffff, RZ, 0xc0, !PT ;  /* 0x0000ffff0c097812 */ /* 0x000fca00078ec0ff */
[----:B------:R-:W-:-:S05]  /*0250*/  IMAD R9, R9, 0x6667, RZ ;  /* 0x0000666709097824 */ /* 0x000fca00078e02ff */
[----:B------:R-:W-:-:S04]  /*0260*/  SHF.R.U32.HI R9, RZ, 0x13, R9 ;  /* 0x00000013ff097819 */ /* 0x000fc80000011609 */
[----:B0-----:R-:W-:Y:S01]  /*0270*/  PRMT R11, R9, 0x9910, RZ ;  /* 0x00009910090b7816 */ /* 0x001fe200000000ff */
[----:B-1----:R-:W-:-:S06]  /*0280*/  ULEA UR4, UR5, UR4, 0x18 ;  /* 0x0000000405047291 */ /* 0x002fcc000f8ec0ff */
[----:B------:R-:W-:-:S04]  /*0290*/  @!P0 IMAD.U32 R6, RZ, RZ, UR4 ;  /* 0x00000004ff068e24 */ /* 0x000fc8000f8e00ff */
[----:B------:R-:W-:Y:S01]  /*02a0*/  @!P0 IMAD R13, R7, 0x50, R6 ;  /* 0x00000050070d8824 */ /* 0x000fe200078e0206 */
[----:B------:R-:W-:-:S04]  /*02b0*/  @P0 MOV R6, UR4 ;  /* 0x0000000400060c02 */ /* 0x000fc80008000f00 */
[----:B------:R-:W-:Y:S01]  /*02c0*/  @!P0 LEA R13, R8, R13, 0x2 ;  /* 0x0000000d080d8211 */ /* 0x000fe200078e10ff */
[----:B------:R-:W-:-:S04]  /*02d0*/  @P0 IMAD R7, R7, 0x50, R6 ;  /* 0x0000005007070824 */ /* 0x000fc800078e0206 */
[----:B------:R-:W-:Y:S01]  /*02e0*/  @P0 IMAD R8, R8, 0x4, R7 ;  /* 0x0000000408080824 */ /* 0x000fe200078e0207 */
[----:B------:R-:W-:-:S05]  /*02f0*/  MOV R7, R11 ;  /* 0x0000000b00077202 */ /* 0x000fca0000000f00 */
[----:B------:R-:W-:-:S05]  /*0300*/  IMAD R7, R7, 0x14, RZ ;  /* 0x0000001407077824 */ /* 0x000fca00078e02ff */
[----:B------:R-:W-:-:S04]  /*0310*/  IADD3 R7, PT, PT, RZ, -R7, RZ ;  /* 0x80000007ff077210 */ /* 0x000fc80007ffe0ff */
[----:B------:R-:W-:-:S05]  /*0320*/  PRMT R7, R7, 0x7710, RZ ;  /* 0x0000771007077816 */ /* 0x000fca00000000ff */
[----:B------:R-:W-:Y:S01]  /*0330*/  IMAD.IADD R12, R12, 0x1, R7 ;  /* 0x000000010c0c7824 */ /* 0x000fe200078e0207 */
[----:B--2---:R0:W-:Y:S04]  /*0340*/  @!P0 STS [R13], R10 ;  /* 0x0000000a0d008388 */ /* 0x0041e80000000800 */
[----:B------:R0:W-:Y:S01]  /*0350*/  @P0 STS [R8], RZ ;  /* 0x000000ff08000388 */ /* 0x0001e20000000800 */
[----:B------:R-:W-:-:S13]  /*0360*/  ISETP.GT.U32.AND P0, PT, R0, 0x8f, PT ;  /* 0x0000008f0000780c */ /* 0x000fda0003f04070 */
[----:B0-----:R-:W-:Y:S05]  /*0370*/  @P0 BRA `(.L_x_1) ;  /* 0x00000000005c0947 */ /* 0x001fea0003800000 */
[----:B------:R-:W-:Y:S02]  /*0380*/  LOP3.LUT R12, R12, 0xffff, RZ, 0xc0, !PT ;  /* 0x0000ffff0c0c7812 */ /* 0x000fe400078ec0ff */
[----:B------:R-:W-:Y:S02]  /*0390*/  LEA R0, R4, R9, 0x4 ;  /* 0x0000000904007211 */ /* 0x000fe400078e20ff */
[----:B------:R-:W-:Y:S02]  /*03a0*/  LEA R7, R5, R12, 0x4 ;  /* 0x0000000c05077211 */ /* 0x000fe400078e20ff */
[----:B------:R-:W-:-:S03]  /*03b0*/  IADD3 R0, PT, PT, R0, -0x2, RZ ;  /* 0xfffffffe00007810 */ /* 0x000fc60007ffe0ff */
[----:B------:R-:W-:-:S05]  /*03c0*/  VIADD R8, R7, 0xfffffffe ;  /* 0xfffffffe07087836 */ /* 0x000fca0000000000 */
[----:B------:R-:W-:-:S04]  /*03d0*/  ISETP.GE.AND P0, PT, R8, UR8, PT ;  /* 0x0000000808007c0c */ /* 0x000fc8000bf06270 */
[----:B------:R-:W-:-:S04]  /*03e0*/  ISETP.GE.OR P0, PT, R0, UR9, P0 ;  /* 0x0000000900007c0c */ /* 0x000fc80008706670 */
[----:B------:R-:W-:-:S13]  /*03f0*/  ISETP.LT.U32.OR P0, PT, R7, 0x2, P0 ;  /* 0x000000020700780c */ /* 0x000fda0000701470 */
[----:B------:R-:W-:Y:S05]  /*0400*/  @P0 BRA `(.L_x_2) ;  /* 0x00000000002c0947 */ /* 0x000fea0003800000 */
[----:B------:R-:W0:Y:S01]  /*0410*/  LDCU.64 UR4, c[0x0][0x380] ;  /* 0x00007000ff0477ac */ /* 0x000e220008000a00 */
[----:B------:R-:W-:-:S05]  /*0420*/  IMAD R0, R0, UR8, RZ ;  /* 0x0000000800007c24 */ /* 0x000fca000f8e02ff */
[----:B------:R-:W-:-:S04]  /*0430*/  IADD3 R7, P0, PT, R7, R0, RZ ;  /* 0x0000000007077210 */ /* 0x000fc80007f1e0ff */
[----:B------:R-:W-:Y:S02]  /*0440*/  LEA.HI.X.SX32 R0, R0, RZ, 0x1, P0 ;  /* 0x000000ff00007211 */ /* 0x000fe400000f0eff */
[----:B0-----:R-:W-:-:S04]  /*0450*/  LEA R10, P0, R7, UR4, 0x2 ;  /* 0x00000004070a7c11 */ /* 0x001fc8000f8010ff */
[----:B------:R-:W-:-:S05]  /*0460*/  LEA.HI.X R11, R7, UR5, R0, 0x2, P0 ;  /* 0x00000005070b7c11 */ /* 0x000fca00080f1400 */
[----:B------:R-:W2:Y:S01]  /*0470*/  LDG.E R10, desc[UR6][R10.64+-0x8] ;  /* 0xfffff8060a0a7981 */ /* 0x000ea2000c1e1900 */
[----:B------:R-:W-:-:S05]  /*0480*/  IMAD R9, R9, 0x50, R6 ;  /* 0x0000005009097824 */ /* 0x000fca00078e0206 */
[----:B------:R-:W-:-:S05]  /*0490*/  LEA R9, R12, R9, 0x2 ;  /* 0x000000090c097211 */ /* 0x000fca00078e10ff */
[----:B--2---:R0:W-:Y:S01]  /*04a0*/  STS [R9], R10 ;  /* 0x0000000a09007388 */ /* 0x0041e20000000800 */
[----:B------:R-:W-:Y:S05]  /*04b0*/  BRA `(.L_x_1) ;  /* 0x00000000000c7947 */ /* 0x000fea0003800000 */
.L_x_2:
[----:B------:R-:W-:-:S04]  /*04c0*/  IMAD R9, R9, 0x50, R6 ;  /* 0x0000005009097824 */ /* 0x000fc800078e0206 */
[----:B------:R-:W-:-:S05]  /*04d0*/  IMAD R9, R12, 0x4, R9 ;  /* 0x000000040c097824 */ /* 0x000fca00078e0209 */
[----:B------:R1:W-:Y:S02]  /*04e0*/  STS [R9], RZ ;  /* 0x000000ff09007388 */ /* 0x0003e40000000800 */
.L_x_1:
[----:B------:R-:W-:Y:S05]  /*04f0*/  BSYNC.RECONVERGENT B0 ;  /* 0x0000000000007941 */ /* 0x000fea0003800200 */
.L_x_0:
[----:B------:R-:W-:Y:S01]  /*0500*/  BAR.SYNC.DEFER_BLOCKING 0x0 ;  /* 0x0000000000007b1d */ /* 0x000fe20000010000 */
[----:B------:R-:W-:-:S13]  /*0510*/  LOP3.LUT P0, RZ, R3, 0x3f0, R2, 0xc8, !PT ;  /* 0x000003f003ff7812 */ /* 0x000fda000780c802 */
[----:B------:R-:W-:Y:S05]  /*0520*/  @P0 EXIT ;  /* 0x000000000000094d */ /* 0x000fea0003800000 */
[----:B------:R-:W-:Y:S01]  /*0530*/  IMAD R7, R3, 0x50, R6 ;  /* 0x0000005003077824 */ /* 0x000fe200078e0206 */
[----:B------:R-:W1:Y:S01]  /*0540*/  LDCU.128 UR12, c[0x3][URZ] ;  /* 0x00c00000ff0c77ac */ /* 0x000e620008000c00 */
[----:B------:R-:W-:Y:S02]  /*0550*/  LEA R5, R5, R2, 0x4 ;  /* 0x0000000205057211 */ /* 0x000fe400078e20ff */
[----:B------:R-:W-:Y:S01]  /*0560*/  LEA R4, R4, R3, 0x4 ;  /* 0x0000000304047211 */ /* 0x000fe200078e20ff */
[----:B------:R-:W2:Y:S01]  /*0570*/  LDCU.128 UR16, c[0x3][0x10] ;  /* 0x00c00200ff1077ac */ /* 0x000ea20008000c00 */
[----:B------:R-:W-:Y:S02]  /*0580*/  LEA R6, R2, R7, 0x2 ;  /* 0x0000000702067211 */ /* 0x000fe400078e10ff */
[----:B------:R-:W-:Y:S01]  /*0590*/  ISETP.GE.AND P0, PT, R5, UR8, PT ;  /* 0x0000000805007c0c */ /* 0x000fe2000bf06270 */
[----:B------:R-:W3:Y:S02]  /*05a0*/  LDCU UR4, c[0x3][0x60] ;  /* 0x00c00c00ff0477ac */ /* 0x000ee40008000800 */
[----:B------:R-:W1:Y:S01]  /*05b0*/  LDS R0, [R6] ;  /* 0x0000000006007984 */ /* 0x000e620000000800 */
[----:B------:R-:W-:-:S03]  /*05c0*/  ISETP.GE.OR P0, PT, R4, UR9, P0 ;  /* 0x0000000904007c0c */ /* 0x000fc60008706670 */
[----:B0-----:R-:W0:Y:S04]  /*05d0*/  LDS R10, [R6+0x4] ;  /* 0x00000400060a7984 */ /* 0x001e280000000800 */
[----:B------:R-:W4:Y:S04]  /*05e0*/  LDS R11, [R6+0x8] ;  /* 0x00000800060b7984 */ /* 0x000f280000000800 */
[----:B------:R-:W5:Y:S04]  /*05f0*/  LDS R12, [R6+0xc] ;  /* 0x00000c00060c7984 */ /* 0x000f680000000800 */
[----:B------:R-:W2:Y:S04]  /*0600*/  LDS R13, [R6+0x10] ;  /* 0x00001000060d7984 */ /* 0x000ea80000000800 */
[----:B------:R-:W3:Y:S04]  /*0610*/  LDS R14, [R6+0x50] ;  /* 0x00005000060e7984 */ /* 0x000ee80000000800 */
[----:B------:R-:W3:Y:S04]  /*0620*/  LDS R15, [R6+0x54] ;  /* 0x00005400060f7984 */ /* 0x000ee80000000800 */
[----:B------:R-:W3:Y:S04]  /*0630*/  LDS R16, [R6+0x58] ;  /* 0x0000580006107984 */ /* 0x000ee80000000800 */
[----:B------:R-:W3:Y:S04]  /*0640*/  LDS R8, [R6+0x5c] ;  /* 0x00005c0006087984 */ /* 0x000ee80000000800 */
[----:B------:R-:W3:Y:S01]  /*0650*/  LDS R7, [R6+0x60] ;  /* 0x0000600006077984 */ /* 0x000ee20000000800 */
[----:B-1----:R-:W-:-:S03]  /*0660*/  FFMA R9, R0, UR12, RZ ;  /* 0x0000000c00097c23 */ /* 0x002fc600080000ff */
[----:B------:R-:W1:Y:S01]  /*0670*/  LDS R0, [R6+0xa0] ;  /* 0x0000a00006007984 */ /* 0x000e620000000800 */
[----:B0-----:R-:W-:-:S03]  /*0680*/  FFMA R10, R10, UR13, R9 ;  /* 0x0000000d0a0a7c23 */ /* 0x001fc60008000009 */
[----:B------:R-:W0:Y:S01]  /*0690*/  LDS R9, [R6+0xa4] ;  /* 0x0000a40006097984 */ /* 0x000e220000000800 */
[----:B----4-:R-:W-:-:S03]  /*06a0*/  FFMA R11, R11, UR14, R10 ;  /* 0x0000000e0b0b7c23 */ /* 0x010fc6000800000a */
[----:B------:R-:W4:Y:S01]  /*06b0*/  LDS R10, [R6+0xa8] ;  /* 0x0000a800060a7984 */ /* 0x000f220000000800 */
[----:B-----5:R-:W-:Y:S01]  /*06c0*/  FFMA R12, R12, UR15, R11 ;  /* 0x0000000f0c0c7c23 */ /* 0x020fe2000800000b */
[----:B------:R-:W5:Y:S02]  /*06d0*/  LDCU.128 UR12, c[0x3][0x20] ;  /* 0x00c00400ff0c77ac */ /* 0x000f640008000c00 */
[----:B------:R-:W4:Y:S01]  /*06e0*/  LDS R11, [R6+0xac] ;  /* 0x0000ac00060b7984 */ /* 0x000f220000000800 */
[----:B--2---:R-:W-:-:S03]  /*06f0*/  FFMA R13, R13, UR16, R12 ;  /* 0x000000100d0d7c23 */ /* 0x004fc6000800000c */
[----:B------:R-:W2:Y:S01]  /*0700*/  LDS R12, [R6+0xb0] ;  /* 0x0000b000060c7984 */ /* 0x000ea20000000800 */
[----:B---3--:R-:W-:-:S03]  /*0710*/  FFMA R14, R14, UR17, R13 ;  /* 0x000000110e0e7c23 */ /* 0x008fc6000800000d */
[----:B------:R-:W3:Y:S01]  /*0720*/  LDS R13, [R6+0xf0] ;  /* 0x0000f000060d7984 */ /* 0x000ee20000000800 */
[----:B------:R-:W-:-:S03]  /*0730*/  FFMA R15, R15, UR18, R14 ;  /* 0x000000120f0f7c23 */ /* 0x000fc6000800000e */
[----:B------:R-:W3:Y:S01]  /*0740*/  LDS R14, [R6+0xf4] ;  /* 0x0000f400060e7984 */ /* 0x000ee20000000800 */
[----:B------:R-:W-:Y:S01]  /*0750*/  FFMA R17, R16, UR19, R15 ;  /* 0x0000001310117c23 */ /* 0x000fe2000800000f */
[----:B------:R-:W4:Y:S02]  /*0760*/  LDCU.128 UR16, c[0x3][0x30] ;  /* 0x00c00600ff1077ac */ /* 0x000f240008000c00 */
[----:B------:R-:W3:Y:S01]  /*0770*/  LDS R15, [R6+0xf8] ;  /* 0x0000f800060f7984 */ /* 0x000ee20000000800 */
[----:B-----5:R-:W-:-:S03]  /*0780*/  FFMA R16, R8, UR12, R17 ;  /* 0x0000000c08107c23 */ /* 0x020fc60008000011 */
[----:B------:R-:W5:Y:S01]  /*0790*/  LDS R8, [R6+0xfc] ;  /* 0x0000fc0006087984 */ /* 0x000f620000000800 */
[----:B------:R-:W-:-:S03]  /*07a0*/  FFMA R17, R7, UR13, R16 ;  /* 0x0000000d07117c23 */ /* 0x000fc60008000010 */
[----:B------:R-:W5:Y:S01]  /*07b0*/  LDS R7, [R6+0x100] ;  /* 0x0001000006077984 */ /* 0x000f620000000800 */
[----:B-1----:R-:W-:-:S03]  /*07c0*/  FFMA R0, R0, UR14, R17 ;  /* 0x0000000e00007c23 */ /* 0x002fc60008000011 */
[----:B------:R-:W1:Y:S01]  /*07d0*/  LDS R16, [R6+0x140] ;  /* 0x0001400006107984 */ /* 0x000e620000000800 */
[----:B0-----:R-:W-:Y:S01]  /*07e0*/  FFMA R9, R9, UR15, R0 ;  /* 0x0000000f09097c23 */ /* 0x001fe20008000000 */
[----:B------:R-:W0:Y:S02]  /*07f0*/  LDCU.128 UR12, c[0x3][0x40] ;  /* 0x00c00800ff0c77ac */ /* 0x000e240008000c00 */
[----:B------:R-:W1:Y:S01]  /*0800*/  LDS R0, [R6+0x144] ;  /* 0x0001440006007984 */ /* 0x000e620000000800 */
[----:B----4-:R-:W-:-:S03]  /*0810*/  FFMA R10, R10, UR16, R9 ;  /* 0x000000100a0a7c23 */ /* 0x010fc60008000009 */
[----:B------:R-:W4:Y:S01]  /*0820*/  LDS R9, [R6+0x148] ;  /* 0x0001480006097984 */ /* 0x000f220000000800 */
[----:B------:R-:W-:-:S03]  /*0830*/  FFMA R11, R11, UR17, R10 ;  /* 0x000000110b0b7c23 */ /* 0x000fc6000800000a */
[----:B------:R-:W4:Y:S01]  /*0840*/  LDS R17, [R6+0x14c] ;  /* 0x00014c0006117984 */ /* 0x000f220000000800 */
[----:B--2---:R-:W-:-:S03]  /*0850*/  FFMA R12, R12, UR18, R11 ;  /* 0x000000120c0c7c23 */ /* 0x004fc6000800000b */
[----:B------:R-:W2:Y:S01]  /*0860*/  LDS R11, [R6+0x150] ;  /* 0x00015000060b7984 */ /* 0x000ea20000000800 */
[----:B---3--:R-:W-:Y:S01]  /*0870*/  FFMA R13, R13, UR19, R12 ;  /* 0x000000130d0d7c23 */ /* 0x008fe2000800000c */
[----:B------:R-:W1:Y:S03]  /*0880*/  LDCU.128 UR16, c[0x3][0x50] ;  /* 0x00c00a00ff1077ac */ /* 0x000e660008000c00 */
[----:B0-----:R-:W-:-:S04]  /*0890*/  FFMA R14, R14, UR12, R13 ;  /* 0x0000000c0e0e7c23 */ /* 0x001fc8000800000d */
[----:B------:R-:W-:-:S04]  /*08a0*/  FFMA R15, R15, UR13, R14 ;  /* 0x0000000d0f0f7c23 */ /* 0x000fc8000800000e */
[----:B-----5:R-:W-:-:S04]  /*08b0*/  FFMA R8, R8, UR14, R15 ;  /* 0x0000000e08087c23 */ /* 0x020fc8000800000f */
[----:B------:R-:W-:-:S04]  /*08c0*/  FFMA R7, R7, UR15, R8 ;  /* 0x0000000f07077c23 */ /* 0x000fc80008000008 */
[----:B-1----:R-:W-:-:S04]  /*08d0*/  FFMA R7, R16, UR16, R7 ;  /* 0x0000001010077c23 */ /* 0x002fc80008000007 */
[----:B------:R-:W-:-:S04]  /*08e0*/  FFMA R0, R0, UR17, R7 ;  /* 0x0000001100007c23 */ /* 0x000fc80008000007 */
[----:B----4-:R-:W-:-:S04]  /*08f0*/  FFMA R0, R9, UR18, R0 ;  /* 0x0000001209007c23 */ /* 0x010fc80008000000 */
[----:B------:R-:W-:-:S04]  /*0900*/  FFMA R0, R17, UR19, R0 ;  /* 0x0000001311007c23 */ /* 0x000fc80008000000 */
[----:B--2---:R-:W-:Y:S01]  /*0910*/  FFMA R11, R11, UR4, R0 ;  /* 0x000000040b0b7c23 */ /* 0x004fe20008000000 */
[----:B------:R-:W-:Y:S06]  /*0920*/  @P0 EXIT ;  /* 0x000000000000094d */ /* 0x000fec0003800000 */
[----:B------:R-:W0:Y:S01]  /*0930*/  LDC.64 R2, c[0x0][0x388] ;  /* 0x0000e200ff027b82 */ /* 0x000e220000000a00 */
[----:B------:R-:W-:-:S04]  /*0940*/  IMAD R5, R4, UR8, R5 ;  /* 0x0000000804057c24 */ /* 0x000fc8000f8e0205 */
[----:B0-----:R-:W-:-:S05]  /*0950*/  IMAD.WIDE.U32 R2, R5, 0x4, R2 ;  /* 0x0000000405027825 */ /* 0x001fca00078e0002 */
[----:B------:R-:W-:Y:S01]  /*0960*/  STG.E desc[UR6][R2.64], R11 ;  /* 0x0000000b02007986 */ /* 0x000fe2000c101906 */
[----:B------:R-:W-:Y:S05]  /*0970*/  EXIT ;  /* 0x000000000000794d */ /* 0x000fea0003800000 */
.L_x_3:
[----:B------:R-:W-:-:S00]  /*0980*/  BRA `(.L_x_3) ;  /* 0xfffffffc00fc7947 */ /* 0x000fc0000383ffff */
[----:B------:R-:W-:-:S00]  /*0990*/  NOP ;  /* 0x0000000000007918 */ /* 0x000fc00000000000 */
        /* <DEDUP_REMOVED lines=14> */
.L_x_4:


//--------------------- .nv.shared._Z11ConvolutionPfS_ii --------------------------
	.section	.nv.shared._Z11ConvolutionPfS_ii,"aw",@nobits
	.sectionflags	@""
	.align	4
.nv.shared._Z11ConvolutionPfS_ii:
	.zero		2624


//--------------------- .nv.shared.reserved.0     --------------------------
	.section	.nv.shared.reserved.0,"aw",@nobits
	.weak		__nv_reservedSMEM_offset_0_alias
	.size		__nv_reservedSMEM_offset_0_alias, 0, 64
	.other		__nv_reservedSMEM_offset_0_alias,@"STO_CUDA_RESERVED_SHARED STV_DEFAULT"
__nv_reservedSMEM_offset_0_alias:
	.zero		0
	.zero		64


//--------------------- .nv.constant0._Z11ConvolutionPfS_ii --------------------------
	.section	.nv.constant0._Z11ConvolutionPfS_ii,"a",@progbits
	.sectionflags	@""
	.align	4
.nv.constant0._Z11ConvolutionPfS_ii:
	.zero		920


//--------------------- SYMBOLS --------------------------

	.type		.nv.reservedSmem.offset0,@object
	.size		.nv.reservedSmem.offset0,0x4
	.type		.nv.reservedSmem.cap,@object
	.size		.nv.reservedSmem.cap,0x4
